	.headerflags	@"EF_CUDA_TEXMODE_UNIFIED EF_CUDA_64BIT_ADDRESS EF_CUDA_ACCELERATORS EF_CUDA_SM90 EF_CUDA_VIRTUAL_SM(EF_CUDA_SM90)"
	.elftype	@"ET_EXEC"


//--------------------- .nv.info                  --------------------------
	.section	.nv.info,"",@"SHT_CUDA_INFO"
	.align	4


	//----- nvinfo : EIATTR_REGCOUNT
	.align		4
        /*0000*/ 	.byte	0x04, 0x2f
        /*0002*/ 	.short	(.L_1 - .L_0)
	.align		4
.L_0:
        /*0004*/ 	.word	index@(triton_mm)
        /*0008*/ 	.word	0x0000002f


	//----- nvinfo : EIATTR_MIN_STACK_SIZE
	.align		4
.L_1:
        /*000c*/ 	.byte	0x04, 0x12
        /*000e*/ 	.short	(.L_3 - .L_2)
	.align		4
.L_2:
        /*0010*/ 	.word	index@(triton_mm)
        /*0014*/ 	.word	0x00000000


	//----- nvinfo : EIATTR_FRAME_SIZE
	.align		4
.L_3:
        /*0018*/ 	.byte	0x04, 0x11
        /*001a*/ 	.short	(.L_5 - .L_4)
	.align		4
.L_4:
        /*001c*/ 	.word	index@(triton_mm)
        /*0020*/ 	.word	0x00000000


	//----- nvinfo : EIATTR_MIN_STACK_SIZE
	.align		4
.L_5:
        /*0024*/ 	.byte	0x04, 0x12
        /*0026*/ 	.short	(.L_7 - .L_6)
	.align		4
.L_6:
        /*0028*/ 	.word	index@(triton_mm)
        /*002c*/ 	.word	0x00000000
.L_7:


//--------------------- .nv.info.triton_mm        --------------------------
	.section	.nv.info.triton_mm,"",@"SHT_CUDA_INFO"
	.sectionflags	@""
	.align	4


	//----- nvinfo : EIATTR_CUDA_API_VERSION
	.align		4
        /*0000*/ 	.byte	0x04, 0x37
        /*0002*/ 	.short	(.L_9 - .L_8)
.L_8:
        /*0004*/ 	.word	0x0000007c


	//----- nvinfo : EIATTR_KPARAM_INFO
	.align		4
.L_9:
        /*0008*/ 	.byte	0x04, 0x17
        /*000a*/ 	.short	(.L_11 - .L_10)
.L_10:
        /*000c*/ 	.word	0x00000000
        /*0010*/ 	.short	0x0003
        /*0012*/ 	.short	0x0018
        /*0014*/ 	.byte	0x00, 0xf0, 0x11, 0x00


	//----- nvinfo : EIATTR_KPARAM_INFO
	.align		4
.L_11:
        /*0018*/ 	.byte	0x04, 0x17
        /*001a*/ 	.short	(.L_13 - .L_12)
.L_12:
        /*001c*/ 	.word	0x00000000
        /*0020*/ 	.short	0x0002
        /*0022*/ 	.short	0x0010
        /*0024*/ 	.byte	0x00, 0xf0, 0x21, 0x00


	//----- nvinfo : EIATTR_KPARAM_INFO
	.align		4
.L_13:
        /*0028*/ 	.byte	0x04, 0x17
        /*002a*/ 	.short	(.L_15 - .L_14)
.L_14:
        /*002c*/ 	.word	0x00000000
        /*0030*/ 	.short	0x0001
        /*0032*/ 	.short	0x0008
        /*0034*/ 	.byte	0x00, 0xf0, 0x21, 0x00


	//----- nvinfo : EIATTR_KPARAM_INFO
	.align		4
.L_15:
        /*0038*/ 	.byte	0x04, 0x17
        /*003a*/ 	.short	(.L_17 - .L_16)
.L_16:
        /*003c*/ 	.word	0x00000000
        /*0040*/ 	.short	0x0000
        /*0042*/ 	.short	0x0000
        /*0044*/ 	.byte	0x00, 0xf0, 0x21, 0x00


	//----- nvinfo : EIATTR_SPARSE_MMA_MASK
	.align		4
.L_17:
        /*0048*/ 	.byte	0x03, 0x50
        /*004a*/ 	.short	0x0000


	//----- nvinfo : EIATTR_MAXREG_COUNT
	.align		4
        /*004c*/ 	.byte	0x03, 0x1b
        /*004e*/ 	.short	0x00ff


	//----- nvinfo : EIATTR_COOP_GROUP_MASK_REGIDS
	.align		4
        /*0050*/ 	.byte	0x04, 0x29
        /*0052*/ 	.short	(.L_19 - .L_18)


	//   ....[0]....
.L_18:
        /*0054*/ 	.word	0xffffffff


	//----- nvinfo : EIATTR_COOP_GROUP_INSTR_OFFSETS
	.align		4
.L_19:
        /*0058*/ 	.byte	0x04, 0x28
        /*005a*/ 	.short	(.L_21 - .L_20)


	//   ....[0]....
.L_20:
        /*005c*/ 	.word	0x00000df0


	//----- nvinfo : EIATTR_EXIT_INSTR_OFFSETS
	.align		4
.L_21:
        /*0060*/ 	.byte	0x04, 0x1c
        /*0062*/ 	.short	(.L_23 - .L_22)


	//   ....[0]....
.L_22:
        /*0064*/ 	.word	0x00000040


	//   ....[1]....
        /*0068*/ 	.word	0x000013a0


	//   ....[2]....
        /*006c*/ 	.word	0x000013f0


	//----- nvinfo : EIATTR_MAX_THREADS
	.align		4
.L_23:
        /*0070*/ 	.byte	0x04, 0x05
        /*0072*/ 	.short	(.L_25 - .L_24)
.L_24:
        /*0074*/ 	.word	0x00000100
        /*0078*/ 	.word	0x00000001
        /*007c*/ 	.word	0x00000001


	//----- nvinfo : EIATTR_CBANK_PARAM_SIZE
	.align		4
.L_25:
        /*0080*/ 	.byte	0x03, 0x19
        /*0082*/ 	.short	0x001c


	//----- nvinfo : EIATTR_PARAM_CBANK
	.align		4
        /*0084*/ 	.byte	0x04, 0x0a
        /*0086*/ 	.short	(.L_27 - .L_26)
	.align		4
.L_26:
        /*0088*/ 	.word	index@(.nv.constant0.triton_mm)
        /*008c*/ 	.short	0x0210
        /*008e*/ 	.short	0x001c


	//----- nvinfo : EIATTR_SW_WAR
	.align		4
.L_27:
        /*0090*/ 	.byte	0x04, 0x36
        /*0092*/ 	.short	(.L_29 - .L_28)
.L_28:
        /*0094*/ 	.word	0x00000008
.L_29:


//--------------------- .nv.callgraph             --------------------------
	.section	.nv.callgraph,"",@"SHT_CUDA_CALLGRAPH"
	.align	4
	.sectionentsize	8
	.align		4
        /*0000*/ 	.word	0x00000000
	.align		4
        /*0004*/ 	.word	0xffffffff
	.align		4
        /*0008*/ 	.word	0x00000000
	.align		4
        /*000c*/ 	.word	0xfffffffe
	.align		4
        /*0010*/ 	.word	0x00000000
	.align		4
        /*0014*/ 	.word	0xfffffffd
	.align		4
        /*0018*/ 	.word	0x00000000
	.align		4
        /*001c*/ 	.word	0xfffffffc


//--------------------- .text.triton_mm           --------------------------
	.section	.text.triton_mm,"ax",@progbits
	.sectionflags	@"SHF_BARRIERS=1"
	.align	128
        .global         triton_mm
        .type           triton_mm,@function
        .size           triton_mm,(.L_x_2 - triton_mm)
        .other          triton_mm,@"STO_CUDA_ENTRY STV_DEFAULT"
triton_mm:
.text.triton_mm:
[----:B------:R-:W1:Y:S02]  /*0000*/  LDC R1, c[0x0][0x28] ;  /* 0x00000a00ff017b82 */ /* 0x000e640000000800 */
[----:B------:R-:W-:Y:S02]  /*0010*/  ULDC UR28, c[0x0][0x228] ;  /* 0x00008a00001c7ab9 */ /* 0x000fe40000000800 */
[----:B------:R-:W-:-:S06]  /*0020*/  UIMAD UR4, UR28, 0x3000, URZ ;  /* 0x000030001c0478a4 */ /* 0x000fcc000f8e023f */
[----:B------:R-:W-:-:S13]  /*0030*/  ISETP.NE.AND P0, PT, RZ, UR4, PT ;  /* 0x00000004ff007c0c */ /* 0x000fda000bf05270 */
[----:B------:R-:W-:Y:S05]  /*0040*/  @!P0 EXIT ;  /* 0x000000000000894d */ /* 0x000fea0003800000 */
[----:B------:R-:W2:Y:S01]  /*0050*/  S2UR UR8, SR_CTAID.X ;  /* 0x00000000000879c3 */ /* 0x000ea20000002500 */
[----:B------:R-:W-:Y:S01]  /*0060*/  UIADD3 UR6, UR28, 0x3f, URZ ;  /* 0x0000003f1c067890 */ /* 0x000fe2000fffe03f */
[----:B------:R-:W3:Y:S01]  /*0070*/  S2R R5, SR_CTAID.X ;  /* 0x0000000000057919 */ /* 0x000ee20000002500 */
[----:B------:R-:W-:Y:S01]  /*0080*/  ULDC.64 UR26, c[0x0][0x208] ;  /* 0x00008200001a7ab9 */ /* 0x000fe20000000a00 */
[----:B------:R-:W-:Y:S02]  /*0090*/  CS2R R24, SRZ ;  /* 0x0000000000187805 */ /* 0x000fe4000001ff00 */
[----:B------:R-:W-:Y:S02]  /*00a0*/  CS2R R26, SRZ ;  /* 0x00000000001a7805 */ /* 0x000fe4000001ff00 */
[----:B------:R-:W-:Y:S02]  /*00b0*/  CS2R R28, SRZ ;  /* 0x00000000001c7805 */ /* 0x000fe4000001ff00 */
[----:B------:R-:W-:Y:S01]  /*00c0*/  CS2R R34, SRZ ;  /* 0x0000000000227805 */ /* 0x000fe2000001ff00 */
[----:B------:R-:W4:Y:S01]  /*00d0*/  S2UR UR22, SR_CgaCtaId ;  /* 0x00000000001679c3 */ /* 0x000f220000008800 */
[----:B------:R-:W-:-:S02]  /*00e0*/  CS2R R36, SRZ ;  /* 0x0000000000247805 */ /* 0x000fc4000001ff00 */
[----:B------:R-:W-:Y:S01]  /*00f0*/  CS2R R38, SRZ ;  /* 0x0000000000267805 */ /* 0x000fe2000001ff00 */
[----:B------:R-:W-:Y:S01]  /*0100*/  UMOV UR23, 0x1 ;  /* 0x0000000100177882 */ /* 0x000fe20000000000 */
[----:B------:R-:W-:Y:S01]  /*0110*/  UMOV UR24, 0xffffffff ;  /* 0xffffffff00187882 */ /* 0x000fe20000000000 */
[----:B------:R-:W-:Y:S01]  /*0120*/  UMOV UR25, 0xffffffc0 ;  /* 0xffffffc000197882 */ /* 0x000fe20000000000 */
[----:B--2---:R-:W-:Y:S02]  /*0130*/  UIMAD.WIDE UR4, UR8, 0x2aaaaaab, URZ ;  /* 0x2aaaaaab080478a5 */ /* 0x004fe4000f8e023f */
[----:B------:R-:W-:Y:S01]  /*0140*/  ISETP.LE.AND P1, PT, RZ, UR8, PT ;  /* 0x00000008ff007c0c */ /* 0x000fe2000bf23270 */
[----:B------:R-:W-:Y:S02]  /*0150*/  USHF.R.S32.HI UR4, URZ, 0x1f, UR6 ;  /* 0x0000001f3f047899 */ /* 0x000fe40008011406 */
[----:B------:R-:W-:Y:S02]  /*0160*/  USHF.R.U32.HI UR7, URZ, 0x1f, UR5 ;  /* 0x0000001f3f077899 */ /* 0x000fe40008011605 */
[----:B------:R-:W-:-:S02]  /*0170*/  ULEA.HI UR4, UR4, UR6, URZ, 0x6 ;  /* 0x0000000604047291 */ /* 0x000fc4000f8f303f */
[----:B------:R-:W-:Y:S01]  /*0180*/  ULEA.HI.SX32 UR7, UR5, UR7, 0x18 ;  /* 0x0000000705077291 */ /* 0x000fe2000f8fc23f */
[----:B---3--:R-:W-:-:S03]  /*0190*/  IABS R8, R5 ;  /* 0x0000000500087213 */ /* 0x008fc60000000000 */
[----:B------:R-:W-:Y:S02]  /*01a0*/  USHF.L.U32 UR5, UR7, 0x3, URZ ;  /* 0x0000000307057899 */ /* 0x000fe4000800063f */
[----:B------:R-:W-:Y:S02]  /*01b0*/  UIMAD UR7, UR7, -0x600, UR8 ;  /* 0xfffffa00070778a4 */ /* 0x000fe4000f8e0208 */
[----:B------:R-:W-:-:S04]  /*01c0*/  ULEA.HI.SX32 UR4, UR4, -UR5, 0x1a ;  /* 0x8000000504047291 */ /* 0x000fc8000f8fd23f */
[----:B------:R-:W-:-:S04]  /*01d0*/  UISETP.LT.AND UP0, UPT, UR4, 0x8, UPT ;  /* 0x000000080400788c */ /* 0x000fc8000bf01270 */
[----:B------:R-:W-:-:S06]  /*01e0*/  USEL UR4, UR4, 0x8, UP0 ;  /* 0x0000000804047887 */ /* 0x000fcc0008000000 */
[----:B------:R-:W-:Y:S01]  /*01f0*/  IMAD.U32 R6, RZ, RZ, UR4 ;  /* 0x00000004ff067e24 */ /* 0x000fe2000f8e00ff */
[----:B------:R-:W-:-:S04]  /*0200*/  LOP3.LUT R10, RZ, UR4, RZ, 0x33, !PT ;  /* 0x00000004ff0a7c12 */ /* 0x000fc8000f8e33ff */
[----:B------:R-:W-:-:S04]  /*0210*/  IABS R4, R6 ;  /* 0x0000000600047213 */ /* 0x000fc80000000000 */
[----:B------:R-:W2:Y:S08]  /*0220*/  I2F.RP R0, R4 ;  /* 0x0000000400007306 */ /* 0x000eb00000209400 */
[----:B--2---:R-:W2:Y:S02]  /*0230*/  MUFU.RCP R0, R0 ;  /* 0x0000000000007308 */ /* 0x004ea40000001000 */
[----:B--2---:R-:W-:-:S06]  /*0240*/  VIADD R2, R0, 0xffffffe ;  /* 0x0ffffffe00027836 */ /* 0x004fcc0000000000 */
[----:B------:R2:W3:Y:S02]  /*0250*/  F2I.FTZ.U32.TRUNC.NTZ R3, R2 ;  /* 0x0000000200037305 */ /* 0x0004e4000021f000 */
[----:B--2---:R-:W-:Y:S02]  /*0260*/  IMAD.MOV.U32 R2, RZ, RZ, RZ ;  /* 0x000000ffff027224 */ /* 0x004fe400078e00ff */
[----:B---3--:R-:W-:-:S04]  /*0270*/  IMAD.MOV R7, RZ, RZ, -R3 ;  /* 0x000000ffff077224 */ /* 0x008fc800078e0a03 */
[----:B------:R-:W-:Y:S01]  /*0280*/  IMAD R5, R7, R4, RZ ;  /* 0x0000000407057224 */ /* 0x000fe200078e02ff */
[----:B------:R-:W-:Y:S01]  /*0290*/  IABS R7, R6 ;  /* 0x0000000600077213 */ /* 0x000fe20000000000 */
[----:B------:R-:W-:Y:S01]  /*02a0*/  IMAD.MOV.U32 R6, RZ, RZ, R8 ;  /* 0x000000ffff067224 */ /* 0x000fe200078e0008 */
[----:B------:R-:W-:Y:S01]  /*02b0*/  IABS R8, UR28 ;  /* 0x0000001c00087c13 */ /* 0x000fe20008000000 */
[----:B------:R-:W-:-:S03]  /*02c0*/  IMAD.HI.U32 R3, R3, R5, R2 ;  /* 0x0000000503037227 */ /* 0x000fc600078e0002 */
[----:B------:R-:W2:Y:S01]  /*02d0*/  I2F.RP R2, R8 ;  /* 0x0000000800027306 */ /* 0x000ea20000209400 */
[----:B------:R-:W-:Y:S02]  /*02e0*/  IMAD.MOV R11, RZ, RZ, -R7 ;  /* 0x000000ffff0b7224 */ /* 0x000fe400078e0a07 */
[----:B------:R-:W-:-:S04]  /*02f0*/  IMAD.HI.U32 R0, R3, R6, RZ ;  /* 0x0000000603007227 */ /* 0x000fc800078e00ff */
[----:B------:R-:W-:Y:S02]  /*0300*/  IMAD R5, R0, R11, R6 ;  /* 0x0000000b00057224 */ /* 0x000fe400078e0206 */
[----:B------:R-:W3:Y:S01]  /*0310*/  S2R R0, SR_TID.X ;  /* 0x0000000000007919 */ /* 0x000ee20000002100 */
[----:B------:R-:W-:Y:S02]  /*0320*/  IMAD.U32 R6, RZ, RZ, UR7 ;  /* 0x00000007ff067e24 */ /* 0x000fe4000f8e00ff */
[----:B------:R-:W-:Y:S01]  /*0330*/  ISETP.GT.U32.AND P0, PT, R4, R5, PT ;  /* 0x000000050400720c */ /* 0x000fe20003f04070 */
[----:B--2---:R-:W2:Y:S02]  /*0340*/  MUFU.RCP R2, R2 ;  /* 0x0000000200027308 */ /* 0x004ea40000001000 */
[----:B------:R-:W-:-:S05]  /*0350*/  IABS R12, R6 ;  /* 0x00000006000c7213 */ /* 0x000fca0000000000 */
[----:B------:R-:W-:-:S05]  /*0360*/  IMAD.HI.U32 R9, R3, R12, RZ ;  /* 0x0000000c03097227 */ /* 0x000fca00078e00ff */
[----:B------:R-:W-:Y:S02]  /*0370*/  @!P0 IMAD.IADD R5, R5, 0x1, -R4 ;  /* 0x0000000105058824 */ /* 0x000fe400078e0a04 */
[----:B------:R-:W-:-:S03]  /*0380*/  IMAD R11, R9, R11, R12 ;  /* 0x0000000b090b7224 */ /* 0x000fc600078e020c */
[----:B------:R-:W-:Y:S01]  /*0390*/  ISETP.GT.U32.AND P0, PT, R4, R5, PT ;  /* 0x000000050400720c */ /* 0x000fe20003f04070 */
[----:B--2---:R-:W-:Y:S01]  /*03a0*/  VIADD R6, R2, 0xffffffe ;  /* 0x0ffffffe02067836 */ /* 0x004fe20000000000 */
[----:B------:R-:W-:-:S03]  /*03b0*/  ISETP.GT.U32.AND P3, PT, R4, R11, PT ;  /* 0x0000000b0400720c */ /* 0x000fc60003f64070 */
[----:B------:R2:W5:Y:S01]  /*03c0*/  F2I.FTZ.U32.TRUNC.NTZ R7, R6 ;  /* 0x0000000600077305 */ /* 0x000562000021f000 */
[----:B---3--:R-:W-:-:S07]  /*03d0*/  SHF.R.U32.HI R12, RZ, 0x3, R0 ;  /* 0x00000003ff0c7819 */ /* 0x008fce0000011600 */
[--C-:B------:R-:W-:Y:S01]  /*03e0*/  @!P0 IMAD.IADD R5, R5, 0x1, -R4.reuse ;  /* 0x0000000105058824 */ /* 0x100fe200078e0a04 */
[----:B------:R-:W-:Y:S01]  /*03f0*/  ISETP.NE.AND P0, PT, RZ, UR4, PT ;  /* 0x00000004ff007c0c */ /* 0x000fe2000bf05270 */
[----:B--2---:R-:W-:Y:S01]  /*0400*/  IMAD.MOV.U32 R6, RZ, RZ, RZ ;  /* 0x000000ffff067224 */ /* 0x004fe200078e00ff */
[----:B------:R-:W-:Y:S01]  /*0410*/  SGXT.U32 R12, R12, 0x5 ;  /* 0x000000050c0c781a */ /* 0x000fe20000000000 */
[----:B------:R-:W-:Y:S01]  /*0420*/  @!P1 IMAD.MOV R5, RZ, RZ, -R5 ;  /* 0x000000ffff059224 */ /* 0x000fe200078e0a05 */
[----:B------:R-:W-:Y:S01]  /*0430*/  ULOP3.LUT UR4, UR7, UR4, URZ, 0x3c, !UPT ;  /* 0x0000000407047292 */ /* 0x000fe2000f8e3c3f */
[----:B------:R-:W-:Y:S02]  /*0440*/  @!P3 IMAD.IADD R11, R11, 0x1, -R4 ;  /* 0x000000010b0bb824 */ /* 0x000fe400078e0a04 */
[----:B------:R-:W-:Y:S01]  /*0450*/  @!P3 VIADD R9, R9, 0x1 ;  /* 0x000000010909b836 */ /* 0x000fe20000000000 */
[----:B------:R-:W-:Y:S02]  /*0460*/  SEL R5, R10, R5, !P0 ;  /* 0x000000050a057207 */ /* 0x000fe40004000000 */
[----:B------:R-:W-:-:S02]  /*0470*/  ISETP.GE.U32.AND P2, PT, R11, R4, PT ;  /* 0x000000040b00720c */ /* 0x000fc40003f46070 */
[----:B------:R-:W-:Y:S01]  /*0480*/  ISETP.LE.AND P1, PT, RZ, UR4, PT ;  /* 0x00000004ff007c0c */ /* 0x000fe2000bf23270 */
[----:B------:R-:W-:Y:S01]  /*0490*/  VIADD R3, R5, UR5 ;  /* 0x0000000505037c36 */ /* 0x000fe20008000000 */
[----:B------:R-:W-:Y:S01]  /*04a0*/  UMOV UR4, 0x400 ;  /* 0x0000040000047882 */ /* 0x000fe20000000000 */
[----:B-1---5:R-:W-:Y:S01]  /*04b0*/  IMAD.MOV R5, RZ, RZ, -R7 ;  /* 0x000000ffff057224 */ /* 0x022fe200078e0a07 */
[----:B----4-:R-:W-:Y:S01]  /*04c0*/  UPRMT UR22, UR22, 0x654, UR4 ;  /* 0x0000065416167896 */ /* 0x010fe20008000004 */
[----:B------:R-:W-:Y:S02]  /*04d0*/  IMAD.SHL.U32 R3, R3, 0x40, RZ ;  /* 0x0000004003037824 */ /* 0x000fe400078e00ff */
[----:B------:R-:W-:-:S03]  /*04e0*/  IMAD R5, R5, R8, RZ ;  /* 0x0000000805057224 */ /* 0x000fc600078e02ff */
[----:B------:R-:W-:Y:S01]  /*04f0*/  LOP3.LUT R2, R3, R12, RZ, 0xfc, !PT ;  /* 0x0000000c03027212 */ /* 0x000fe200078efcff */
[----:B------:R-:W-:Y:S01]  /*0500*/  IMAD.HI.U32 R6, R7, R5, R6 ;  /* 0x0000000507067227 */ /* 0x000fe200078e0006 */
[----:B------:R-:W-:Y:S02]  /*0510*/  LOP3.LUT R3, R3, 0x20, R12, 0xfe, !PT ;  /* 0x0000002003037812 */ /* 0x000fe400078efe0c */
[----:B------:R-:W-:Y:S01]  /*0520*/  IABS R15, R2 ;  /* 0x00000002000f7213 */ /* 0x000fe20000000000 */
[----:B------:R-:W-:Y:S01]  /*0530*/  @P2 VIADD R9, R9, 0x1 ;  /* 0x0000000109092836 */ /* 0x000fe20000000000 */
[----:B------:R-:W-:Y:S01]  /*0540*/  IABS R17, R3 ;  /* 0x0000000300117213 */ /* 0x000fe20000000000 */
[----:B------:R-:W-:Y:S01]  /*0550*/  IMAD.SHL.U32 R5, R0, 0x8, RZ ;  /* 0x0000000800057824 */ /* 0x000fe200078e00ff */
[----:B------:R-:W-:Y:S01]  /*0560*/  LOP3.LUT R7, R12, 0x20, RZ, 0xfc, !PT ;  /* 0x000000200c077812 */ /* 0x000fe200078efcff */
[----:B------:R-:W-:-:S04]  /*0570*/  IMAD.HI.U32 R4, R6, R15, RZ ;  /* 0x0000000f06047227 */ /* 0x000fc800078e00ff */
[----:B------:R-:W-:-:S04]  /*0580*/  IMAD.HI.U32 R6, R6, R17, RZ ;  /* 0x0000001106067227 */ /* 0x000fc800078e00ff */
[----:B------:R-:W-:Y:S02]  /*0590*/  IMAD.MOV R4, RZ, RZ, -R4 ;  /* 0x000000ffff047224 */ /* 0x000fe400078e0a04 */
[----:B------:R-:W-:Y:S02]  /*05a0*/  IMAD.MOV R6, RZ, RZ, -R6 ;  /* 0x000000ffff067224 */ /* 0x000fe400078e0a06 */
[C---:B------:R-:W-:Y:S02]  /*05b0*/  IMAD R15, R8.reuse, R4, R15 ;  /* 0x00000004080f7224 */ /* 0x040fe400078e020f */
[C---:B------:R-:W-:Y:S02]  /*05c0*/  IMAD R17, R8.reuse, R6, R17 ;  /* 0x0000000608117224 */ /* 0x040fe400078e0211 */
[----:B------:R-:W-:Y:S01]  /*05d0*/  @!P1 IMAD.MOV R9, RZ, RZ, -R9 ;  /* 0x000000ffff099224 */ /* 0x000fe200078e0a09 */
[C---:B------:R-:W-:Y:S02]  /*05e0*/  ISETP.GT.U32.AND P2, PT, R8.reuse, R15, PT ;  /* 0x0000000f0800720c */ /* 0x040fe40003f44070 */
[----:B------:R-:W-:-:S02]  /*05f0*/  ISETP.GT.U32.AND P3, PT, R8, R17, PT ;  /* 0x000000110800720c */ /* 0x000fc40003f64070 */
[----:B------:R-:W-:Y:S02]  /*0600*/  SEL R4, R10, R9, !P0 ;  /* 0x000000090a047207 */ /* 0x000fe40004000000 */
[----:B------:R-:W-:Y:S01]  /*0610*/  LOP3.LUT R9, R5, 0x38, R0, 0x48, !PT ;  /* 0x0000003805097812 */ /* 0x000fe200078e4800 */
[----:B------:R-:W1:Y:S01]  /*0620*/  LDC.64 R10, c[0x0][0x218] ;  /* 0x00008600ff0a7b82 */ /* 0x000e620000000a00 */
[----:B------:R-:W-:Y:S01]  /*0630*/  ISETP.GE.AND P1, PT, R2, RZ, PT ;  /* 0x000000ff0200720c */ /* 0x000fe20003f26270 */
[----:B------:R-:W-:Y:S02]  /*0640*/  IMAD.SHL.U32 R4, R4, 0x40, RZ ;  /* 0x0000004004047824 */ /* 0x000fe400078e00ff */
[--C-:B------:R-:W-:Y:S02]  /*0650*/  IMAD R6, R12, 0x40, R9.reuse ;  /* 0x000000400c067824 */ /* 0x100fe400078e0209 */
[--C-:B------:R-:W-:Y:S01]  /*0660*/  @!P2 IMAD.IADD R15, R15, 0x1, -R8.reuse ;  /* 0x000000010f0fa824 */ /* 0x100fe200078e0a08 */
[----:B------:R-:W-:Y:S01]  /*0670*/  LOP3.LUT R18, R4, R12, RZ, 0xfc, !PT ;  /* 0x0000000c04127212 */ /* 0x000fe200078efcff */
[----:B------:R-:W-:Y:S01]  /*0680*/  @!P3 IMAD.IADD R17, R17, 0x1, -R8 ;  /* 0x000000011111b824 */ /* 0x000fe200078e0a08 */
[----:B------:R-:W-:Y:S01]  /*0690*/  LOP3.LUT R20, R4, 0x20, R12, 0xfe, !PT ;  /* 0x0000002004147812 */ /* 0x000fe200078efe0c */
[----:B------:R-:W-:Y:S01]  /*06a0*/  IMAD R7, R7, 0x40, R9 ;  /* 0x0000004007077824 */ /* 0x000fe200078e0209 */
[C---:B------:R-:W-:Y:S01]  /*06b0*/  ISETP.GT.U32.AND P0, PT, R8.reuse, R15, PT ;  /* 0x0000000f0800720c */ /* 0x040fe20003f04070 */
[----:B------:R-:W2:Y:S01]  /*06c0*/  LDC.64 R12, c[0x0][0x210] ;  /* 0x00008400ff0c7b82 */ /* 0x000ea20000000a00 */
[----:B------:R-:W-:Y:S01]  /*06d0*/  ISETP.GT.U32.AND P2, PT, R8, R17, PT ;  /* 0x000000110800720c */ /* 0x000fe20003f44070 */
[----:B------:R-:W-:Y:S01]  /*06e0*/  IMAD.HI R9, R18, 0x2aaaaaab, RZ ;  /* 0x2aaaaaab12097827 */ /* 0x000fe200078e02ff */
[----:B------:R-:W-:-:S02]  /*06f0*/  ISETP.GE.AND P3, PT, R3, RZ, PT ;  /* 0x000000ff0300720c */ /* 0x000fc40003f66270 */
[----:B------:R-:W-:Y:S01]  /*0700*/  LEA R31, R6, UR22, 0x1 ;  /* 0x00000016061f7c11 */ /* 0x000fe2000f8e08ff */
[----:B------:R-:W-:Y:S01]  /*0710*/  IMAD.HI R16, R20, 0x2aaaaaab, RZ ;  /* 0x2aaaaaab14107827 */ /* 0x000fe200078e02ff */
[----:B------:R-:W-:-:S04]  /*0720*/  SHF.R.U32.HI R14, RZ, 0x1f, R9 ;  /* 0x0000001fff0e7819 */ /* 0x000fc80000011609 */
[----:B------:R-:W-:Y:S01]  /*0730*/  SHF.R.U32.HI R19, RZ, 0x1f, R16 ;  /* 0x0000001fff137819 */ /* 0x000fe20000011610 */
[--C-:B------:R-:W-:Y:S01]  /*0740*/  @!P0 IMAD.IADD R15, R15, 0x1, -R8.reuse ;  /* 0x000000010f0f8824 */ /* 0x100fe200078e0a08 */
[----:B------:R-:W-:Y:S01]  /*0750*/  LEA.HI R9, R9, R14, RZ, 0x15 ;  /* 0x0000000e09097211 */ /* 0x000fe200078fa8ff */
[----:B------:R-:W-:Y:S01]  /*0760*/  @!P2 IMAD.IADD R17, R17, 0x1, -R8 ;  /* 0x000000011111a824 */ /* 0x000fe200078e0a08 */
[----:B------:R-:W-:Y:S01]  /*0770*/  LEA.HI R19, R16, R19, RZ, 0x15 ;  /* 0x0000001310137211 */ /* 0x000fe200078fa8ff */
[----:B------:R-:W-:Y:S01]  /*0780*/  @!P1 IMAD.MOV R15, RZ, RZ, -R15 ;  /* 0x000000ffff0f9224 */ /* 0x000fe200078e0a0f */
[----:B------:R-:W-:Y:S01]  /*0790*/  ISETP.NE.AND P0, PT, RZ, UR28, PT ;  /* 0x0000001cff007c0c */ /* 0x000fe2000bf05270 */
[----:B------:R-:W-:Y:S01]  /*07a0*/  @!P3 IMAD.MOV R17, RZ, RZ, -R17 ;  /* 0x000000ffff11b224 */ /* 0x000fe200078e0a11 */
[----:B------:R-:W-:Y:S01]  /*07b0*/  LOP3.LUT R14, RZ, UR28, RZ, 0x33, !PT ;  /* 0x0000001cff0e7c12 */ /* 0x000fe2000f8e33ff */
[----:B------:R-:W-:Y:S01]  /*07c0*/  IMAD R19, R19, -0x3000, R20 ;  /* 0xffffd00013137824 */ /* 0x000fe200078e0214 */
[----:B------:R-:W-:Y:S01]  /*07d0*/  LOP3.LUT R8, R5, 0x38, RZ, 0xc0, !PT ;  /* 0x0000003805087812 */ /* 0x000fe200078ec0ff */
[----:B------:R-:W-:Y:S01]  /*07e0*/  IMAD R9, R9, -0x3000, R18 ;  /* 0xffffd00009097824 */ /* 0x000fe200078e0212 */
[----:B------:R-:W-:-:S02]  /*07f0*/  SEL R21, R14, R15, !P0 ;  /* 0x0000000f0e157207 */ /* 0x000fc40004000000 */
[----:B------:R-:W-:Y:S01]  /*0800*/  SEL R17, R14, R17, !P0 ;  /* 0x000000110e117207 */ /* 0x000fe20004000000 */
[--C-:B------:R-:W-:Y:S02]  /*0810*/  IMAD R19, R19, 0xc00, R8.reuse ;  /* 0x00000c0013137824 */ /* 0x100fe400078e0208 */
[--C-:B------:R-:W-:Y:S02]  /*0820*/  IMAD R21, R21, 0xc00, R8.reuse ;  /* 0x00000c0015157824 */ /* 0x100fe400078e0208 */
[--C-:B------:R-:W-:Y:S02]  /*0830*/  IMAD R17, R17, 0xc00, R8.reuse ;  /* 0x00000c0011117824 */ /* 0x100fe400078e0208 */
[----:B------:R-:W-:Y:S02]  /*0840*/  IMAD R9, R9, 0xc00, R8 ;  /* 0x00000c0009097824 */ /* 0x000fe400078e0208 */
[----:B--2---:R-:W-:-:S04]  /*0850*/  IMAD.WIDE R20, R21, 0x2, R12 ;  /* 0x0000000215147825 */ /* 0x004fc800078e020c */
[----:B-1----:R-:W-:Y:S01]  /*0860*/  IMAD.WIDE R32, R19, 0x2, R10 ;  /* 0x0000000213207825 */ /* 0x002fe200078e020a */
[----:B------:R-:W-:Y:S01]  /*0870*/  LEA R19, R7, UR22, 0x1 ;  /* 0x0000001607137c11 */ /* 0x000fe2000f8e08ff */
[----:B------:R-:W-:Y:S01]  /*0880*/  @!PT LDS RZ, [RZ] ;  /* 0x00000000fffff984 */ /* 0x000fe20000000800 */
[----:B------:R-:W-:Y:S01]  /*0890*/  @!PT LDS RZ, [RZ] ;  /* 0x00000000fffff984 */ /* 0x000fe20000000800 */
[----:B------:R-:W-:Y:S01]  /*08a0*/  @!PT LDS RZ, [RZ] ;  /* 0x00000000fffff984 */ /* 0x000fe20000000800 */
[----:B------:R-:W-:Y:S02]  /*08b0*/  LDGSTS.E.BYPASS.128 [R31], desc[UR26][R20.64] ;  /* 0x00000000141f7fae */ /* 0x000fe4000b901c5a */
[----:B------:R-:W-:-:S04]  /*08c0*/  IMAD.WIDE R22, R17, 0x2, R12 ;  /* 0x0000000211167825 */ /* 0x000fc800078e020c */
[----:B------:R-:W-:Y:S01]  /*08d0*/  IMAD.WIDE R16, R9, 0x2, R10 ;  /* 0x0000000209107825 */ /* 0x000fe200078e020a */
[----:B------:R-:W-:Y:S01]  /*08e0*/  LDGSTS.E.BYPASS.128 [R19], desc[UR26][R22.64] ;  /* 0x0000000016137fae */ /* 0x000fe2000b901c5a */
[----:B------:R-:W-:Y:S02]  /*08f0*/  IADD3 R14, P0, R22, 0x100, RZ ;  /* 0x00000100160e7810 */ /* 0x000fe40007f1e0ff */
[----:B------:R-:W-:Y:S01]  /*0900*/  IADD3 R10, P1, R20, 0x100, RZ ;  /* 0x00000100140a7810 */ /* 0x000fe20007f3e0ff */
[----:B------:R-:W0:Y:S01]  /*0910*/  LDGDEPBAR ;  /* 0x00000000000079af */ /* 0x000e220000000000 */
[----:B------:R-:W-:Y:S02]  /*0920*/  IMAD.SHL.U32 R12, R0, 0x2, RZ ;  /* 0x00000002000c7824 */ /* 0x000fe400078e00ff */
[----:B------:R-:W-:Y:S01]  /*0930*/  IMAD.X R15, RZ, RZ, R23, P0 ;  /* 0x000000ffff0f7224 */ /* 0x000fe200000e0617 */
[----:B------:R-:W-:Y:S01]  /*0940*/  LDGSTS.E.BYPASS.128 [R31+0x6000], desc[UR26][R16.64] ;  /* 0x06000000101f7fae */ /* 0x000fe2000b901c5a */
[----:B------:R-:W-:Y:S01]  /*0950*/  IMAD.X R11, RZ, RZ, R21, P1 ;  /* 0x000000ffff0b7224 */ /* 0x000fe200008e0615 */
[----:B------:R-:W-:-:S02]  /*0960*/  IADD3 R44, P0, R32, 0x100, RZ ;  /* 0x00000100202c7810 */ /* 0x000fc40007f1e0ff */
[----:B------:R-:W-:Y:S01]  /*0970*/  LDGSTS.E.BYPASS.128 [R19+0x6000], desc[UR26][R32.64] ;  /* 0x0600000020137fae */ /* 0x000fe2000b901c5a */
[----:B------:R-:W-:Y:S02]  /*0980*/  IADD3 R13, P1, R16, 0x100, RZ ;  /* 0x00000100100d7810 */ /* 0x000fe40007f3e0ff */
[----:B------:R-:W-:Y:S01]  /*0990*/  LOP3.LUT R12, R12, 0x100, RZ, 0xc0, !PT ;  /* 0x000001000c0c7812 */ /* 0x000fe200078ec0ff */
[----:B------:R-:W0:Y:S01]  /*09a0*/  LDGDEPBAR ;  /* 0x00000000000079af */ /* 0x000e220000000000 */
[----:B------:R-:W-:Y:S02]  /*09b0*/  IMAD.X R9, RZ, RZ, R33, P0 ;  /* 0x000000ffff097224 */ /* 0x000fe400000e0621 */
[C---:B------:R-:W-:Y:S01]  /*09c0*/  LOP3.LUT R40, R12.reuse, 0x2000002, RZ, 0xfc, !PT ;  /* 0x020000020c287812 */ /* 0x040fe200078efcff */
[----:B------:R-:W-:Y:S01]  /*09d0*/  BAR.SYNC.DEFER_BLOCKING 0x0 ;  /* 0x0000000000007b1d */ /* 0x000fe20000010000 */
[----:B------:R-:W-:Y:S01]  /*09e0*/  LOP3.LUT R42, R12, 0x2000004, RZ, 0xfc, !PT ;  /* 0x020000040c2a7812 */ /* 0x000fe200078efcff */
[----:B------:R-:W-:-:S04]  /*09f0*/  IMAD.X R18, RZ, RZ, R17, P1 ;  /* 0x000000ffff127224 */ /* 0x000fc800008e0611 */
[----:B------:R-:W-:Y:S01]  /*0a00*/  @!PT LDS RZ, [RZ] ;  /* 0x00000000fffff984 */ /* 0x000fe20000000800 */
[----:B------:R-:W-:Y:S01]  /*0a10*/  @!PT LDS RZ, [RZ] ;  /* 0x00000000fffff984 */ /* 0x000fe20000000800 */
[----:B------:R-:W-:Y:S01]  /*0a20*/  @!PT LDS RZ, [RZ] ;  /* 0x00000000fffff984 */ /* 0x000fe20000000800 */
[----:B------:R1:W-:Y:S04]  /*0a30*/  LDGSTS.E.BYPASS.128 [R31+0x2000], desc[UR26][R20.64+0x80] ;  /* 0x02000080141f7fae */ /* 0x0003e8000b901c5a */
[----:B------:R2:W-:Y:S04]  /*0a40*/  LDGSTS.E.BYPASS.128 [R19+0x2000], desc[UR26][R22.64+0x80] ;  /* 0x0200008016137fae */ /* 0x0005e8000b901c5a */
[----:B------:R-:W0:Y:S04]  /*0a50*/  LDGDEPBAR ;  /* 0x00000000000079af */ /* 0x000e280000000000 */
[----:B------:R3:W-:Y:S01]  /*0a60*/  LDGSTS.E.BYPASS.128 [R31+0x8000], desc[UR26][R16.64+0x80] ;  /* 0x08000080101f7fae */ /* 0x0007e2000b901c5a */
[----:B-1----:R-:W-:-:S03]  /*0a70*/  SHF.R.U32.HI R20, RZ, 0x3, R0 ;  /* 0x00000003ff147819 */ /* 0x002fc60000011600 */
[----:B------:R1:W-:Y:S01]  /*0a80*/  LDGSTS.E.BYPASS.128 [R19+0x8000], desc[UR26][R32.64+0x80] ;  /* 0x0800008020137fae */ /* 0x0003e2000b901c5a */
[C---:B--2---:R-:W-:Y:S02]  /*0a90*/  LOP3.LUT R22, R12.reuse, 0x2000000, RZ, 0xfc, !PT ;  /* 0x020000000c167812 */ /* 0x044fe400078efcff */
[----:B------:R-:W-:Y:S01]  /*0aa0*/  LOP3.LUT R12, R12, 0x2000006, RZ, 0xfc, !PT ;  /* 0x020000060c0c7812 */ /* 0x000fe200078efcff */
[----:B------:R-:W0:Y:S01]  /*0ab0*/  LDGDEPBAR ;  /* 0x00000000000079af */ /* 0x000e220000000000 */
[----:B---3--:R-:W-:Y:S02]  /*0ac0*/  CS2R R30, SRZ ;  /* 0x00000000001e7805 */ /* 0x008fe4000001ff00 */
[----:B-1----:R-:W-:Y:S02]  /*0ad0*/  SHF.R.U32.HI R19, RZ, 0x5, R0 ;  /* 0x00000005ff137819 */ /* 0x002fe40000011600 */
[----:B------:R-:W-:Y:S02]  /*0ae0*/  CS2R R32, SRZ ;  /* 0x0000000000207805 */ /* 0x000fe4000001ff00 */
[----:B------:R-:W-:-:S07]  /*0af0*/  LOP3.LUT R21, R19, 0x7fffffc, RZ, 0xc0, !PT ;  /* 0x07fffffc13157812 */ /* 0x000fce00078ec0ff */
.L_x_0:
[----:B------:R-:W-:Y:S01]  /*0b00*/  UIADD3 UR24, UR24, 0x1, URZ ;  /* 0x0000000118187890 */ /* 0x000fe2000fffe03f */
[----:B-1----:R-:W-:Y:S01]  /*0b10*/  IMAD.MOV.U32 R16, RZ, RZ, R22 ;  /* 0x000000ffff107224 */ /* 0x002fe200078e0016 */
[----:B------:R-:W-:Y:S01]  /*0b20*/  UMOV UR5, URZ ;  /* 0x0000003f00057c82 */ /* 0x000fe20008000000 */
[----:B------:R-:W-:Y:S01]  /*0b30*/  IMAD.MOV.U32 R23, RZ, RZ, 0x40000040 ;  /* 0x40000040ff177424 */ /* 0x000fe200078e00ff */
[----:B------:R-:W-:Y:S01]  /*0b40*/  UISETP.GE.AND UP0, UPT, UR24, 0x3, UPT ;  /* 0x000000031800788c */ /* 0x000fe2000bf06270 */
[----:B------:R-:W-:Y:S01]  /*0b50*/  IMAD.MOV.U32 R41, RZ, RZ, 0x40000040 ;  /* 0x40000040ff297424 */ /* 0x000fe200078e00ff */
[----:B------:R-:W-:-:S04]  /*0b60*/  DEPBAR.LE SB0, 0x2 ;  /* 0x000080800000791a */ /* 0x000fc80000000000 */
[----:B------:R-:W-:Y:S01]  /*0b70*/  USEL UR24, UR24, URZ, !UP0 ;  /* 0x0000003f18187287 */ /* 0x000fe2000c000000 */
[----:B------:R-:W-:Y:S01]  /*0b80*/  IMAD.MOV.U32 R43, RZ, RZ, 0x40000040 ;  /* 0x40000040ff2b7424 */ /* 0x000fe200078e00ff */
[----:B------:R-:W-:Y:S01]  /*0b90*/  BAR.SYNC.DEFER_BLOCKING 0x0 ;  /* 0x0000000000007b1d */ /* 0x000fe20000010000 */
[----:B------:R-:W-:Y:S02]  /*0ba0*/  UIADD3 UR25, UR25, 0x40, URZ ;  /* 0x0000004019197890 */ /* 0x000fe4000fffe03f */
[----:B------:R-:W-:Y:S02]  /*0bb0*/  ULEA UR6, UR24, UR22, 0xd ;  /* 0x0000001618067291 */ /* 0x000fe4000f8e683f */
[----:B------:R-:W-:Y:S02]  /*0bc0*/  UIADD3 UR23, UR23, 0x1, URZ ;  /* 0x0000000117177890 */ /* 0x000fe4000fffe03f */
[----:B------:R-:W-:Y:S02]  /*0bd0*/  UIADD3 UR4, UR6, 0x6000, URZ ;  /* 0x0000600006047890 */ /* 0x000fe4000fffe03f */
[----:B------:R-:W-:-:S02]  /*0be0*/  USHF.R.U32.HI UR6, URZ, 0x4, UR6 ;  /* 0x000000043f067899 */ /* 0x000fc40008011606 */
[----:B------:R-:W-:Y:S02]  /*0bf0*/  USHF.R.U32.HI UR4, URZ, 0x4, UR4 ;  /* 0x000000043f047899 */ /* 0x000fe40008011604 */
[----:B------:R-:W-:Y:S02]  /*0c00*/  ULOP3.LUT UR6, UR6, 0x3fff, URZ, 0xc0, !UPT ;  /* 0x00003fff06067892 */ /* 0x000fe4000f8ec03f */
[----:B------:R-:W-:Y:S01]  /*0c10*/  ULOP3.LUT UR4, UR4, 0x3fff, URZ, 0xc0, !UPT ;  /* 0x00003fff04047892 */ /* 0x000fe2000f8ec03f */
[----:B------:R-:W-:Y:S01]  /*0c20*/  UMOV UR12, 0x2000002 ;  /* 0x02000002000c7882 */ /* 0x000fe20000000000 */
[----:B------:R-:W-:Y:S01]  /*0c30*/  UMOV UR13, 0x40000040 ;  /* 0x40000040000d7882 */ /* 0x000fe20000000000 */
[----:B------:R-:W-:Y:S01]  /*0c40*/  UMOV UR8, 0x2000004 ;  /* 0x0200000400087882 */ /* 0x000fe20000000000 */
[----:B------:R-:W-:Y:S01]  /*0c50*/  UMOV UR9, 0x40000040 ;  /* 0x4000004000097882 */ /* 0x000fe20000000000 */
[----:B------:R-:W-:Y:S02]  /*0c60*/  UISETP.GE.AND UP1, UPT, UR23, 0x3, UPT ;  /* 0x000000031700788c */ /* 0x000fe4000bf26270 */
[----:B------:R-:W-:Y:S01]  /*0c70*/  UMOV UR7, UR4 ;  /* 0x0000000400077c82 */ /* 0x000fe20008000000 */
[----:B------:R-:W-:Y:S01]  /*0c80*/  WARPGROUP.ARRIVE ;  /* 0x00000000000079c5 */ /* 0x000fe20000000000 */
[----:B------:R-:W-:Y:S01]  /*0c90*/  IADD3 R16, P0, R16, UR7, RZ ;  /* 0x0000000710107c10 */ /* 0x000fe2000ff1e0ff */
[----:B------:R-:W-:Y:S01]  /*0ca0*/  UMOV UR7, UR5 ;  /* 0x0000000500077c82 */ /* 0x000fe20008000000 */
[----:B------:R-:W-:-:S02]  /*0cb0*/  USEL UR23, UR23, URZ, !UP1 ;  /* 0x0000003f17177287 */ /* 0x000fc4000c800000 */
[----:B------:R-:W-:Y:S01]  /*0cc0*/  R2UR UR18, R16 ;  /* 0x00000000101272ca */ /* 0x000fe200000e0000 */
[----:B------:R-:W-:Y:S01]  /*0cd0*/  IMAD.MOV.U32 R16, RZ, RZ, R40 ;  /* 0x000000ffff107224 */ /* 0x000fe200078e0028 */
[----:B------:R-:W-:Y:S01]  /*0ce0*/  IADD3.X R17, R23, UR7, RZ, P0, !PT ;  /* 0x0000000717117c10 */ /* 0x000fe200087fe4ff */
[----:B------:R-:W-:-:S03]  /*0cf0*/  UMOV UR7, UR4 ;  /* 0x0000000400077c82 */ /* 0x000fc60008000000 */
[----:B------:R-:W-:Y:S01]  /*0d00*/  IADD3 R16, P0, R16, UR7, RZ ;  /* 0x0000000710107c10 */ /* 0x000fe2000ff1e0ff */
[----:B------:R-:W-:Y:S01]  /*0d10*/  UMOV UR7, UR5 ;  /* 0x0000000500077c82 */ /* 0x000fe20008000000 */
[----:B------:R-:W-:Y:S02]  /*0d20*/  R2UR UR19, R17 ;  /* 0x00000000111372ca */ /* 0x000fe400000e0000 */
        /* <DEDUP_REMOVED lines=9> */
[----:B------:R-:W-:-:S03]  /*0dc0*/  IADD3.X R17, R43, UR7, RZ, P0, !PT ;  /* 0x000000072b117c10 */ /* 0x000fc600087fe4ff */
[----:B------:R-:W-:Y:S01]  /*0dd0*/  IMAD.MOV.U32 R23, RZ, RZ, R16 ;  /* 0x000000ffff177224 */ /* 0x000fe200078e0010 */
[----:B------:R-:W-:Y:S01]  /*0de0*/  R2UR UR11, R17 ;  /* 0x00000000110b72ca */ /* 0x000fe200000e0000 */
[----:B------:R-:W1:Y:S01]  /*0df0*/  SHFL.IDX PT, R16, R21, RZ, 0x1f ;  /* 0x00001fff15107589 */ /* 0x000e6200000e0000 */
[----:B------:R-:W-:Y:S01]  /*0e00*/  IMAD.MOV.U32 R17, RZ, RZ, 0x40000040 ;  /* 0x40000040ff117424 */ /* 0x000fe200078e00ff */
[----:B-1----:R-:W-:-:S13]  /*0e10*/  R2UR UR7, R16 ;  /* 0x00000000100772ca */ /* 0x002fda00000e0000 */
[----:B------:R-:W-:-:S04]  /*0e20*/  USHF.L.U32 UR7, UR7, 0x7, URZ ;  /* 0x0000000707077899 */ /* 0x000fc8000800063f */
[----:B------:R-:W-:-:S04]  /*0e30*/  ULOP3.LUT UR7, UR7, 0x180, URZ, 0xc0, !UPT ;  /* 0x0000018007077892 */ /* 0x000fc8000f8ec03f */
[----:B------:R-:W-:-:S03]  /*0e40*/  UIADD3 UR20, UP0, UR7, UR6, URZ ;  /* 0x0000000607147290 */ /* 0x000fc6000ff1e03f */
[----:B------:R-:W-:Y:S01]  /*0e50*/  UMOV UR6, UR4 ;  /* 0x0000000400067c82 */ /* 0x000fe20008000000 */
[----:B------:R-:W-:Y:S01]  /*0e60*/  UIADD3.X UR21, URZ, URZ, URZ, UP0, !UPT ;  /* 0x0000003f3f157290 */ /* 0x000fe200087fe43f */
[----:B------:R-:W-:Y:S01]  /*0e70*/  IADD3 R16, P0, R23, UR6, RZ ;  /* 0x0000000617107c10 */ /* 0x000fe2000ff1e0ff */
[----:B------:R-:W-:Y:S02]  /*0e80*/  ULOP3.LUT UR16, UR20, 0x2000000, URZ, 0xfc, !UPT ;  /* 0x0200000014107892 */ /* 0x000fe4000f8efc3f */
[----:B------:R-:W-:Y:S01]  /*0e90*/  ULOP3.LUT UR17, UR21, 0x40000040, URZ, 0xfc, !UPT ;  /* 0x4000004015117892 */ /* 0x000fe2000f8efc3f */
[----:B------:R-:W-:Y:S01]  /*0ea0*/  IADD3.X R17, R17, UR5, RZ, P0, !PT ;  /* 0x0000000511117c10 */ /* 0x000fe200087fe4ff */
[----:B------:R-:W-:Y:S01]  /*0eb0*/  UIADD3.64 UR12, UR20, UR12, URZ ;  /* 0x0000000c140c7297 */ /* 0x000fe2000fffe03f */
[----:B------:R-:W-:Y:S01]  /*0ec0*/  R2UR UR6, R16 ;  /* 0x00000000100672ca */ /* 0x000fe200000e0000 */
[----:B------:R-:W-:Y:S01]  /*0ed0*/  UIADD3.64 UR8, UR20, UR8, URZ ;  /* 0x0000000814087297 */ /* 0x000fe2000fffe03f */
[----:B------:R-:W-:Y:S01]  /*0ee0*/  R2UR UR7, R17 ;  /* 0x00000000110772ca */ /* 0x000fe200000e0000 */
[----:B------:R-:W-:Y:S01]  /*0ef0*/  UMOV UR4, 0x2000006 ;  /* 0x0200000600047882 */ /* 0x000fe20000000000 */
[----:B------:R-:W-:Y:S01]  /*0f00*/  UMOV UR5, 0x40000040 ;  /* 0x4000004000057882 */ /* 0x000fe20000000000 */
[----:B------:R-:W-:Y:S01]  /*0f10*/  UISETP.GE.U32.AND UP0, UPT, UR25, 0xb80, UPT ;  /* 0x00000b801900788c */ /* 0x000fe2000bf06070 */
[----:B------:R-:W-:Y:S01]  /*0f20*/  HGMMA.64x32x16.F32.BF16 R24, gdesc[UR16], R24 ;  /* 0x00600000101879f0 */ /* 0x000fe20008701818 */
[----:B------:R-:W-:Y:S01]  /*0f30*/  UIADD3.64 UR4, UR20, UR4, URZ ;  /* 0x0000000414047297 */ /* 0x000fe2000fffe03f */
[----:B------:R-:W-:Y:S01]  /*0f40*/  IMAD.MOV.U32 R16, RZ, RZ, R13 ;  /* 0x000000ffff107224 */ /* 0x000fe200078e000d */
[----:B------:R-:W-:Y:S01]  /*0f50*/  IADD3 R13, P1, R13, 0x80, RZ ;  /* 0x000000800d0d7810 */ /* 0x000fe20007f3e0ff */
[----:B------:R-:W-:Y:S01]  /*0f60*/  IMAD.MOV.U32 R17, RZ, RZ, R18 ;  /* 0x000000ffff117224 */ /* 0x000fe200078e0012 */
[----:B------:R-:W-:Y:S01]  /*0f70*/  PLOP3.LUT P0, PT, PT, PT, UP0, 0x80, 0x0 ;  /* 0x000000000000781c */ /* 0x000fe20003f0f008 */
[----:B------:R-:W-:-:S02]  /*0f80*/  UISETP.GE.U32.AND UP0, UPT, UR25, 0xbc0, UPT ;  /* 0x00000bc01900788c */ /* 0x000fc4000bf06070 */
[----:B------:R-:W-:-:S04]  /*0f90*/  IMAD.X R18, RZ, RZ, R18, P1 ;  /* 0x000000ffff127224 */ /* 0x000fc800008e0612 */
[----:B------:R-:W-:Y:S01]  /*0fa0*/  PLOP3.LUT P4, PT, PT, PT, UP0, 0x80, 0x0 ;  /* 0x000000000000781c */ /* 0x000fe20003f8f008 */
[----:B------:R-:W-:Y:S04]  /*0fb0*/  HGMMA.64x32x16.F32.BF16 R24, gdesc[UR12], R24 ;  /* 0x006000000c1879f0 */ /* 0x000fe80008701818 */
[----:B------:R-:W-:Y:S04]  /*0fc0*/  HGMMA.64x32x16.F32.BF16 R24, gdesc[UR8], R24 ;  /* 0x00600000081879f0 */ /* 0x000fe80008701818 */
[----:B------:R-:W-:Y:S01]  /*0fd0*/  HGMMA.64x32x16.F32.BF16 R24, gdesc[UR4], R24, gsb0 ;  /* 0x00600000041879f0 */ /* 0x000fe20008001818 */
[----:B------:R-:W-:-:S06]  /*0fe0*/  ULEA UR4, UR23, UR22, 0xd ;  /* 0x0000001617047291 */ /* 0x000fcc000f8e683f */
[----:B------:R-:W-:Y:S02]  /*0ff0*/  LEA R41, R6, UR4, 0x1 ;  /* 0x0000000406297c11 */ /* 0x000fe4000f8e08ff */
[----:B------:R-:W-:Y:S01]  /*1000*/  LEA R23, R7, UR4, 0x1 ;  /* 0x0000000407177c11 */ /* 0x000fe2000f8e08ff */
[----:B------:R-:W-:Y:S02]  /*1010*/  WARPGROUP.DEPBAR.LE gsb0, 0x1 ;  /* 0x00008000000079c5 */ /* 0x000fe40000010100 */
[----:B------:R-:W-:Y:S06]  /*1020*/  BAR.SYNC.DEFER_BLOCKING 0x0 ;  /* 0x0000000000007b1d */ /* 0x000fec0000010000 */
[----:B------:R-:W-:Y:S01]  /*1030*/  @!PT LDS RZ, [RZ] ;  /* 0x00000000fffff984 */ /* 0x000fe20000000800 */
[----:B------:R-:W-:Y:S01]  /*1040*/  @!PT LDS RZ, [RZ] ;  /* 0x00000000fffff984 */ /* 0x000fe20000000800 */
[----:B------:R-:W-:Y:S01]  /*1050*/  @!PT LDS RZ, [RZ] ;  /* 0x00000000fffff984 */ /* 0x000fe20000000800 */
[----:B------:R1:W-:Y:S04]  /*1060*/  LDGSTS.E.BYPASS.128 [R41], desc[UR26][R10.64], !P0 ;  /* 0x000000000a297fae */ /* 0x0003e8000c101c5a */
[----:B------:R2:W-:Y:S04]  /*1070*/  LDGSTS.E.BYPASS.128 [R23], desc[UR26][R14.64], !P0 ;  /* 0x000000000e177fae */ /* 0x0005e8000c101c5a */
[----:B------:R-:W0:Y:S04]  /*1080*/  LDGDEPBAR ;  /* 0x00000000000079af */ /* 0x000e280000000000 */
[----:B------:R3:W-:Y:S01]  /*1090*/  LDGSTS.E.BYPASS.128 [R41+0x6000], desc[UR26][R16.64], !P0 ;  /* 0x0600000010297fae */ /* 0x0007e2000c101c5a */
[----:B-1----:R-:W-:-:S02]  /*10a0*/  IADD3 R10, P3, R10, 0x80, RZ ;  /* 0x000000800a0a7810 */ /* 0x002fc40007f7e0ff */
[----:B--2---:R-:W-:-:S03]  /*10b0*/  IADD3 R14, P2, R14, 0x80, RZ ;  /* 0x000000800e0e7810 */ /* 0x004fc60007f5e0ff */
[----:B------:R-:W-:Y:S02]  /*10c0*/  IMAD.X R11, RZ, RZ, R11, P3 ;  /* 0x000000ffff0b7224 */ /* 0x000fe400018e060b */
[----:B------:R-:W-:Y:S02]  /*10d0*/  IMAD.X R15, RZ, RZ, R15, P2 ;  /* 0x000000ffff0f7224 */ /* 0x000fe400010e060f */
[----:B---3--:R-:W-:Y:S02]  /*10e0*/  IMAD.MOV.U32 R16, RZ, RZ, R44 ;  /* 0x000000ffff107224 */ /* 0x008fe400078e002c */
[----:B------:R-:W-:-:S05]  /*10f0*/  IMAD.MOV.U32 R17, RZ, RZ, R9 ;  /* 0x000000ffff117224 */ /* 0x000fca00078e0009 */
[----:B------:R1:W-:Y:S01]  /*1100*/  LDGSTS.E.BYPASS.128 [R23+0x6000], desc[UR26][R16.64], !P0 ;  /* 0x0600000010177fae */ /* 0x0003e2000c101c5a */
[----:B------:R-:W-:-:S03]  /*1110*/  IADD3 R44, P0, R44, 0x80, RZ ;  /* 0x000000802c2c7810 */ /* 0x000fc60007f1e0ff */
[----:B------:R-:W0:Y:S02]  /*1120*/  LDGDEPBAR ;  /* 0x00000000000079af */ /* 0x000e240000000000 */
[----:B------:R-:W-:Y:S01]  /*1130*/  IMAD.X R9, RZ, RZ, R9, P0 ;  /* 0x000000ffff097224 */ /* 0x000fe200000e0609 */
[----:B------:R-:W-:Y:S07]  /*1140*/  @!P4 BRA `(.L_x_0) ;  /* 0xfffffff8006cc947 */ /* 0x000fee000383ffff */
[----:B------:R-:W-:Y:S02]  /*1150*/  WARPGROUP.DEPBAR.LE gsb0, 0x0 ;  /* 0x00008000000079c5 */ /* 0x000fe40000010000 */
[----:B------:R-:W-:-:S04]  /*1160*/  DEPBAR.LE SB0, 0x0 ;  /* 0x000080000000791a */ /* 0x000fc80000000000 */
[----:B------:R-:W-:Y:S01]  /*1170*/  IMAD.SHL.U32 R6, R20, 0x4, RZ ;  /* 0x0000000414067824 */ /* 0x000fe200078e00ff */
[----:B------:R-:W-:Y:S01]  /*1180*/  SHF.R.U32.HI R9, RZ, 0x2, R0 ;  /* 0x00000002ff097819 */ /* 0x000fe20000011600 */
[----:B------:R-:W-:Y:S01]  /*1190*/  IMAD.SHL.U32 R7, R19, 0x10, RZ ;  /* 0x0000001013077824 */ /* 0x000fe200078e00ff */
[----:B------:R-:W-:Y:S01]  /*11a0*/  F2FP.BF16.F32.PACK_AB R24, R25, R24 ;  /* 0x000000181918723e */ /* 0x000fe200000010ff */
[----:B------:R-:W-:Y:S01]  /*11b0*/  IMAD.SHL.U32 R19, R19, 0x4, RZ ;  /* 0x0000000413137824 */ /* 0x000fe200078e00ff */
[----:B------:R-:W-:Y:S02]  /*11c0*/  LOP3.LUT R6, R6, 0x8, RZ, 0xc0, !PT ;  /* 0x0000000806067812 */ /* 0x000fe400078ec0ff */
[----:B------:R-:W-:Y:S02]  /*11d0*/  LOP3.LUT R7, R7, 0x30, RZ, 0xc0, !PT ;  /* 0x0000003007077812 */ /* 0x000fe400078ec0ff */
[----:B------:R-:W-:Y:S02]  /*11e0*/  LOP3.LUT R19, R19, 0x1c, RZ, 0xc0, !PT ;  /* 0x0000001c13137812 */ /* 0x000fe400078ec0ff */
[----:B------:R-:W-:-:S02]  /*11f0*/  LOP3.LUT R6, R6, 0x20, R9, 0xf8, !PT ;  /* 0x0000002006067812 */ /* 0x000fc400078ef809 */
[----:B------:R-:W-:Y:S02]  /*1200*/  LOP3.LUT R7, R7, 0xf, R0, 0xf8, !PT ;  /* 0x0000000f07077812 */ /* 0x000fe400078ef800 */
[----:B------:R-:W-:Y:S02]  /*1210*/  LOP3.LUT R19, R19, 0x3, R20, 0xf8, !PT ;  /* 0x0000000313137812 */ /* 0x000fe400078ef814 */
[----:B------:R-:W-:Y:S01]  /*1220*/  F2FP.BF16.F32.PACK_AB R25, R27, R26 ;  /* 0x0000001a1b19723e */ /* 0x000fe200000010ff */
[----:B------:R-:W-:Y:S01]  /*1230*/  IMAD R6, R7, 0x48, R6 ;  /* 0x0000004807067824 */ /* 0x000fe200078e0206 */
[----:B------:R-:W-:Y:S01]  /*1240*/  F2FP.BF16.F32.PACK_AB R32, R33, R32 ;  /* 0x000000202120723e */ /* 0x000fe200000010ff */
[----:B------:R-:W-:Y:S01]  /*1250*/  IMAD R19, R19, 0x48, R8 ;  /* 0x0000004813137824 */ /* 0x000fe200078e0208 */
[----:B------:R-:W-:Y:S02]  /*1260*/  F2FP.BF16.F32.PACK_AB R26, R29, R28 ;  /* 0x0000001c1d1a723e */ /* 0x000fe400000010ff */
[----:B------:R-:W-:-:S02]  /*1270*/  F2FP.BF16.F32.PACK_AB R27, R31, R30 ;  /* 0x0000001e1f1b723e */ /* 0x000fc400000010ff */
[----:B------:R-:W-:Y:S02]  /*1280*/  F2FP.BF16.F32.PACK_AB R33, R35, R34 ;  /* 0x000000222321723e */ /* 0x000fe400000010ff */
[----:B------:R-:W-:Y:S01]  /*1290*/  LEA R8, R6, UR22, 0x1 ;  /* 0x0000001606087c11 */ /* 0x000fe2000f8e08ff */
[----:B------:R-:W-:Y:S01]  /*12a0*/  BAR.SYNC.DEFER_BLOCKING 0x0 ;  /* 0x0000000000007b1d */ /* 0x000fe20000010000 */
[----:B------:R-:W-:Y:S02]  /*12b0*/  F2FP.BF16.F32.PACK_AB R34, R37, R36 ;  /* 0x000000242522723e */ /* 0x000fe400000010ff */
[----:B------:R-:W-:Y:S02]  /*12c0*/  F2FP.BF16.F32.PACK_AB R35, R39, R38 ;  /* 0x000000262723723e */ /* 0x000fe400000010ff */
[----:B------:R-:W-:-:S03]  /*12d0*/  LEA R19, R19, UR22, 0x1 ;  /* 0x0000001613137c11 */ /* 0x000fc6000f8e08ff */
[----:B------:R-:W2:Y:S01]  /*12e0*/  LDC.64 R6, c[0x0][0x220] ;  /* 0x00008800ff067b82 */ /* 0x000ea20000000a00 */
[----:B------:R-:W-:-:S04]  /*12f0*/  LOP3.LUT R0, R4, 0x38, R5, 0xf8, !PT ;  /* 0x0000003804007812 */ /* 0x000fc800078ef805 */
[----:B------:R-:W-:Y:S01]  /*1300*/  ISETP.GE.AND P0, PT, R0, 0x3000, PT ;  /* 0x000030000000780c */ /* 0x000fe20003f06270 */
[----:B------:R-:W-:-:S03]  /*1310*/  IMAD R5, R2, 0x3000, R0 ;  /* 0x0000300002057824 */ /* 0x000fc600078e0200 */
[----:B------:R-:W-:Y:S02]  /*1320*/  ISETP.LT.AND P1, PT, R2, UR28, !P0 ;  /* 0x0000001c02007c0c */ /* 0x000fe4000c721270 */
[----:B------:R-:W-:Y:S01]  /*1330*/  ISETP.LT.AND P0, PT, R3, UR28, !P0 ;  /* 0x0000001c03007c0c */ /* 0x000fe2000c701270 */
[----:B------:R-:W-:Y:S04]  /*1340*/  STSM.16.M88.4 [R8], R24 ;  /* 0x0000001808007844 */ /* 0x000fe80000000200 */
[----:B------:R-:W-:Y:S01]  /*1350*/  STSM.16.M88.4 [R8+0x20], R32 ;  /* 0x0000202008007844 */ /* 0x000fe20000000200 */
[----:B--2---:R-:W-:Y:S01]  /*1360*/  IMAD.WIDE R4, R5, 0x2, R6 ;  /* 0x0000000205047825 */ /* 0x004fe200078e0206 */
[----:B------:R-:W-:Y:S06]  /*1370*/  BAR.SYNC.DEFER_BLOCKING 0x0 ;  /* 0x0000000000007b1d */ /* 0x000fec0000010000 */
[----:B------:R-:W2:Y:S04]  /*1380*/  LDS.128 R12, [R19] ;  /* 0x00000000130c7984 */ /* 0x000ea80000000c00 */
[----:B--2---:R2:W-:Y:S01]  /*1390*/  @P1 STG.E.128 desc[UR26][R4.64], R12 ;  /* 0x0000000c04001986 */ /* 0x0045e2000c101d1a */
[----:B------:R-:W-:Y:S05]  /*13a0*/  @!P0 EXIT ;  /* 0x000000000000894d */ /* 0x000fea0003800000 */
[----:B-1----:R-:W1:Y:S01]  /*13b0*/  LDS.128 R16, [R19+0x1200] ;  /* 0x0012000013107984 */ /* 0x002e620000000c00 */
[----:B------:R-:W-:-:S04]  /*13c0*/  IMAD R3, R3, 0x3000, R0 ;  /* 0x0000300003037824 */ /* 0x000fc800078e0200 */
[----:B------:R-:W-:-:S05]  /*13d0*/  IMAD.WIDE R6, R3, 0x2, R6 ;  /* 0x0000000203067825 */ /* 0x000fca00078e0206 */
[----:B-1----:R-:W-:Y:S01]  /*13e0*/  STG.E.128 desc[UR26][R6.64], R16 ;  /* 0x0000001006007986 */ /* 0x002fe2000c101d1a */
[----:B------:R-:W-:Y:S05]  /*13f0*/  EXIT ;  /* 0x000000000000794d */ /* 0x000fea0003800000 */
.L_x_1:
[----:B------:R-:W-:-:S00]  /*1400*/  BRA `(.L_x_1) ;  /* 0xfffffffc00fc7947 */ /* 0x000fc0000383ffff */
[----:B------:R-:W-:-:S00]  /*1410*/  NOP ;  /* 0x0000000000007918 */ /* 0x000fc00000000000 */
        /* <DEDUP_REMOVED lines=14> */
.L_x_2:


//--------------------- .nv.shared.triton_mm      --------------------------
	.section	.nv.shared.triton_mm,"aw",@nobits
	.sectionflags	@""
	.align	16
	.zero		1024


//--------------------- .nv.constant0.triton_mm   --------------------------
	.section	.nv.constant0.triton_mm,"a",@progbits
	.sectionflags	@""
	.align	4
.nv.constant0.triton_mm:
	.zero		556
